//
// Generated by NVIDIA NVVM Compiler
//
// Compiler Build ID: CL-36424714
// Cuda compilation tools, release 13.0, V13.0.88
// Based on NVVM 20.0.0
//

.version 9.0
.target sm_100
.address_size 64

	// .globl	_Z12tfidf_kernelPKdS0_Pdii

.visible .entry _Z12tfidf_kernelPKdS0_Pdii(
	.param .u64 .ptr .align 1 _Z12tfidf_kernelPKdS0_Pdii_param_0,
	.param .u64 .ptr .align 1 _Z12tfidf_kernelPKdS0_Pdii_param_1,
	.param .u64 .ptr .align 1 _Z12tfidf_kernelPKdS0_Pdii_param_2,
	.param .u32 _Z12tfidf_kernelPKdS0_Pdii_param_3,
	.param .u32 _Z12tfidf_kernelPKdS0_Pdii_param_4
)
{
	.reg .pred 	%p<2>;
	.reg .b32 	%r<9>;
	.reg .b64 	%rd<12>;
	.reg .b64 	%fd<4>;

	ld.param.u64 	%rd1, [_Z12tfidf_kernelPKdS0_Pdii_param_0];
	ld.param.u64 	%rd2, [_Z12tfidf_kernelPKdS0_Pdii_param_1];
	ld.param.u64 	%rd3, [_Z12tfidf_kernelPKdS0_Pdii_param_2];
	ld.param.u32 	%r3, [_Z12tfidf_kernelPKdS0_Pdii_param_3];
	ld.param.u32 	%r2, [_Z12tfidf_kernelPKdS0_Pdii_param_4];
	mov.u32 	%r4, %ctaid.x;
	mov.u32 	%r5, %ntid.x;
	mov.u32 	%r6, %tid.x;
	mad.lo.s32 	%r1, %r4, %r5, %r6;
	mul.lo.s32 	%r7, %r2, %r3;
	setp.ge.s32 	%p1, %r1, %r7;
	@%p1 bra 	$L__BB0_2;
	cvta.to.global.u64 	%rd4, %rd1;
	cvta.to.global.u64 	%rd5, %rd2;
	cvta.to.global.u64 	%rd6, %rd3;
	rem.s32 	%r8, %r1, %r2;
	mul.wide.s32 	%rd7, %r1, 8;
	add.s64 	%rd8, %rd4, %rd7;
	ld.global.f64 	%fd1, [%rd8];
	mul.wide.s32 	%rd9, %r8, 8;
	add.s64 	%rd10, %rd5, %rd9;
	ld.global.f64 	%fd2, [%rd10];
	mul.f64 	%fd3, %fd1, %fd2;
	add.s64 	%rd11, %rd6, %rd7;
	st.global.f64 	[%rd11], %fd3;
$L__BB0_2:
	ret;

}


// ===== COMPILED SASS (sm_100) =====

	.target	sm_100

	.elftype	@"ET_EXEC"


//--------------------- .note.nv.tkinfo           --------------------------
	.section	.note.nv.tkinfo,"",@"SHT_NOTE"
	.sectionflags	@"SHF_NOTE_NV_TKINFO"
	.tkinfo
        /*0018*/ 	.word	0x00000002
        /*0030*/ 	.string	""
        /*0030*/ 	.string	"ptxas"
        /*0030*/ 	.string	"Cuda compilation tools, release 13.0, V13.0.88"
        /*0030*/ 	.string	"Build cuda_13.0.r13.0/compiler.36424714_0"
        /*0030*/ 	.string	"-arch sm_100 -m 64 "



//--------------------- .note.nv.cuinfo           --------------------------
	.section	.note.nv.cuinfo,"",@"SHT_NOTE"
	.sectionflags	@"SHF_NOTE_NV_CUINFO"
        /*0018*/ 	.short	0x0002
        /*001a*/ 	.short	0x0064
        /*001c*/ 	.short	0x0082
	.zero		2


//--------------------- .nv.info                  --------------------------
	.section	.nv.info,"",@"SHT_CUDA_INFO"
	.align	4


	//----- nvinfo : EIATTR_REGCOUNT
	.align		4
        /*0000*/ 	.byte	0x04, 0x2f
        /*0002*/ 	.short	(.L_1 - .L_0)
	.align		4
.L_0:
        /*0004*/ 	.word	index@(_Z12tfidf_kernelPKdS0_Pdii)
        /*0008*/ 	.word	0x0000000c


	//----- nvinfo : EIATTR_FRAME_SIZE
	.align		4
.L_1:
        /*000c*/ 	.byte	0x04, 0x11
        /*000e*/ 	.short	(.L_3 - .L_2)
	.align		4
.L_2:
        /*0010*/ 	.word	index@(_Z12tfidf_kernelPKdS0_Pdii)
        /*0014*/ 	.word	0x00000000


	//----- nvinfo : EIATTR_MIN_STACK_SIZE
	.align		4
.L_3:
        /*0018*/ 	.byte	0x04, 0x12
        /*001a*/ 	.short	(.L_5 - .L_4)
	.align		4
.L_4:
        /*001c*/ 	.word	index@(_Z12tfidf_kernelPKdS0_Pdii)
        /*0020*/ 	.word	0x00000000
.L_5:


//--------------------- .nv.compat                --------------------------
	.section	.nv.compat,"",@"SHT_CUDA_COMPAT_INFO"
	.align	4
        /*0000*/ 	.byte	0x02, 0x09, 0x00, 0x00, 0x02, 0x02, 0x01, 0x00, 0x02, 0x05, 0x05, 0x00, 0x03, 0x07, 0x01, 0x01
        /*0010*/ 	.byte	0x02, 0x03, 0x00, 0x00, 0x02, 0x06, 0x01, 0x00, 0x04, 0x0b, 0x08, 0x00, 0x01, 0x00, 0x00, 0x00
        /*0020*/ 	.byte	0x00, 0x00, 0x00, 0x00


//--------------------- .nv.info._Z12tfidf_kernelPKdS0_Pdii --------------------------
	.section	.nv.info._Z12tfidf_kernelPKdS0_Pdii,"",@"SHT_CUDA_INFO"
	.sectionflags	@""
	.align	4


	//----- nvinfo : EIATTR_CUDA_API_VERSION
	.align		4
        /*0000*/ 	.byte	0x04, 0x37
        /*0002*/ 	.short	(.L_7 - .L_6)
.L_6:
        /*0004*/ 	.word	0x00000082


	//----- nvinfo : EIATTR_KPARAM_INFO
	.align		4
.L_7:
        /*0008*/ 	.byte	0x04, 0x17
        /*000a*/ 	.short	(.L_9 - .L_8)
.L_8:
        /*000c*/ 	.word	0x00000000
        /*0010*/ 	.short	0x0004
        /*0012*/ 	.short	0x001c
        /*0014*/ 	.byte	0x00, 0xf0, 0x11, 0x00


	//----- nvinfo : EIATTR_KPARAM_INFO
	.align		4
.L_9:
        /*0018*/ 	.byte	0x04, 0x17
        /*001a*/ 	.short	(.L_11 - .L_10)
.L_10:
        /*001c*/ 	.word	0x00000000
        /*0020*/ 	.short	0x0003
        /*0022*/ 	.short	0x0018
        /*0024*/ 	.byte	0x00, 0xf0, 0x11, 0x00


	//----- nvinfo : EIATTR_KPARAM_INFO
	.align		4
.L_11:
        /*0028*/ 	.byte	0x04, 0x17
        /*002a*/ 	.short	(.L_13 - .L_12)
.L_12:
        /*002c*/ 	.word	0x00000000
        /*0030*/ 	.short	0x0002
        /*0032*/ 	.short	0x0010
        /*0034*/ 	.byte	0x00, 0xf5, 0x21, 0x00


	//----- nvinfo : EIATTR_KPARAM_INFO
	.align		4
.L_13:
        /*0038*/ 	.byte	0x04, 0x17
        /*003a*/ 	.short	(.L_15 - .L_14)
.L_14:
        /*003c*/ 	.word	0x00000000
        /*0040*/ 	.short	0x0001
        /*0042*/ 	.short	0x0008
        /*0044*/ 	.byte	0x00, 0xf5, 0x21, 0x00


	//----- nvinfo : EIATTR_KPARAM_INFO
	.align		4
.L_15:
        /*0048*/ 	.byte	0x04, 0x17
        /*004a*/ 	.short	(.L_17 - .L_16)
.L_16:
        /*004c*/ 	.word	0x00000000
        /*0050*/ 	.short	0x0000
        /*0052*/ 	.short	0x0000
        /*0054*/ 	.byte	0x00, 0xf5, 0x21, 0x00


	//----- nvinfo : EIATTR_SPARSE_MMA_MASK
	.align		4
.L_17:
        /*0058*/ 	.byte	0x03, 0x50
        /*005a*/ 	.short	0x0000


	//----- nvinfo : EIATTR_MAXREG_COUNT
	.align		4
        /*005c*/ 	.byte	0x03, 0x1b
        /*005e*/ 	.short	0x00ff


	//----- nvinfo : EIATTR_MERCURY_ISA_VERSION
	.align		4
        /*0060*/ 	.byte	0x03, 0x5f
        /*0062*/ 	.short	0x0101


	//----- nvinfo : EIATTR_VRC_CTA_INIT_COUNT
	.align		4
        /*0064*/ 	.byte	0x02, 0x4a
	.zero		1
	.zero		1


	//----- nvinfo : EIATTR_EXIT_INSTR_OFFSETS
	.align		4
        /*0068*/ 	.byte	0x04, 0x1c
        /*006a*/ 	.short	(.L_19 - .L_18)


	//   ....[0]....
.L_18:
        /*006c*/ 	.word	0x00000080


	//   ....[1]....
        /*0070*/ 	.word	0x000002a0


	//----- nvinfo : EIATTR_CBANK_PARAM_SIZE
	.align		4
.L_19:
        /*0074*/ 	.byte	0x03, 0x19
        /*0076*/ 	.short	0x0020


	//----- nvinfo : EIATTR_PARAM_CBANK
	.align		4
        /*0078*/ 	.byte	0x04, 0x0a
        /*007a*/ 	.short	(.L_21 - .L_20)
	.align		4
.L_20:
        /*007c*/ 	.word	index@(.nv.constant0._Z12tfidf_kernelPKdS0_Pdii)
        /*0080*/ 	.short	0x0380
        /*0082*/ 	.short	0x0020


	//----- nvinfo : EIATTR_SW_WAR
	.align		4
.L_21:
        /*0084*/ 	.byte	0x04, 0x36
        /*0086*/ 	.short	(.L_23 - .L_22)
.L_22:
        /*0088*/ 	.word	0x00000008
.L_23:


//--------------------- .nv.callgraph             --------------------------
	.section	.nv.callgraph,"",@"SHT_CUDA_CALLGRAPH"
	.align	4
	.sectionentsize	8
	.align		4
        /*0000*/ 	.word	0x00000000
	.align		4
        /*0004*/ 	.word	0xffffffff
	.align		4
        /*0008*/ 	.word	0x00000000
	.align		4
        /*000c*/ 	.word	0xfffffffe
	.align		4
        /*0010*/ 	.word	0x00000000
	.align		4
        /*0014*/ 	.word	0xfffffffd
	.align		4
        /*0018*/ 	.word	0x00000000
	.align		4
        /*001c*/ 	.word	0xfffffffc


//--------------------- .text._Z12tfidf_kernelPKdS0_Pdii --------------------------
	.section	.text._Z12tfidf_kernelPKdS0_Pdii,"ax",@progbits
	.align	128
        .global         _Z12tfidf_kernelPKdS0_Pdii
        .type           _Z12tfidf_kernelPKdS0_Pdii,@function
        .size           _Z12tfidf_kernelPKdS0_Pdii,(.L_x_1 - _Z12tfidf_kernelPKdS0_Pdii)
        .other          _Z12tfidf_kernelPKdS0_Pdii,@"STO_CUDA_ENTRY STV_DEFAULT"
_Z12tfidf_kernelPKdS0_Pdii:
.text._Z12tfidf_kernelPKdS0_Pdii:
[----:B------:R-:W-:Y:S01]  /*0000*/  LDC R1, c[0x0][0x37c] ;  /* 0x0000df00ff017b82 */ /* 0x000fe20000000800 */
[----:B------:R-:W0:Y:S07]  /*0010*/  S2R R5, SR_TID.X ;  /* 0x0000000000057919 */ /* 0x000e2e0000002100 */
[----:B------:R-:W0:Y:S08]  /*0020*/  S2UR UR4, SR_CTAID.X ;  /* 0x00000000000479c3 */ /* 0x000e300000002500 */
[----:B------:R-:W0:Y:S08]  /*0030*/  LDC R0, c[0x0][0x360] ;  /* 0x0000d800ff007b82 */ /* 0x000e300000000800 */
[----:B------:R-:W1:Y:S01]  /*0040*/  LDC.64 R2, c[0x0][0x398] ;  /* 0x0000e600ff027b82 */ /* 0x000e620000000a00 */
[----:B0-----:R-:W-:-:S02]  /*0050*/  IMAD R0, R0, UR4, R5 ;  /* 0x0000000400007c24 */ /* 0x001fc4000f8e0205 */
[----:B-1----:R-:W-:-:S05]  /*0060*/  IMAD R5, R3, R2, RZ ;  /* 0x0000000203057224 */ /* 0x002fca00078e02ff */
[----:B------:R-:W-:-:S13]  /*0070*/  ISETP.GE.AND P0, PT, R0, R5, PT ;  /* 0x000000050000720c */ /* 0x000fda0003f06270 */
[----:B------:R-:W-:Y:S05]  /*0080*/  @P0 EXIT ;  /* 0x000000000000094d */ /* 0x000fea0003800000 */
[----:B------:R-:W-:Y:S01]  /*0090*/  IABS R9, R3 ;  /* 0x0000000300097213 */ /* 0x000fe20000000000 */
[----:B------:R-:W0:Y:S01]  /*00a0*/  LDCU.64 UR4, c[0x0][0x358] ;  /* 0x00006b00ff0477ac */ /* 0x000e220008000a00 */
[----:B------:R-:W-:Y:S02]  /*00b0*/  ISETP.GE.AND P2, PT, R0, RZ, PT ;  /* 0x000000ff0000720c */ /* 0x000fe40003f46270 */
[----:B------:R-:W1:Y:S08]  /*00c0*/  I2F.RP R2, R9 ;  /* 0x0000000900027306 */ /* 0x000e700000209400 */
[----:B-1----:R-:W1:Y:S02]  /*00d0*/  MUFU.RCP R2, R2 ;  /* 0x0000000200027308 */ /* 0x002e640000001000 */
[----:B-1----:R-:W-:-:S06]  /*00e0*/  IADD3 R4, PT, PT, R2, 0xffffffe, RZ ;  /* 0x0ffffffe02047810 */ /* 0x002fcc0007ffe0ff */
[----:B------:R1:W2:Y:S02]  /*00f0*/  F2I.FTZ.U32.TRUNC.NTZ R5, R4 ;  /* 0x0000000400057305 */ /* 0x0002a4000021f000 */
[----:B-1----:R-:W-:Y:S02]  /*0100*/  HFMA2 R4, -RZ, RZ, 0, 0 ;  /* 0x00000000ff047431 */ /* 0x002fe400000001ff */
[----:B--2---:R-:W-:-:S04]  /*0110*/  IMAD.MOV R6, RZ, RZ, -R5 ;  /* 0x000000ffff067224 */ /* 0x004fc800078e0a05 */
[----:B------:R-:W-:Y:S01]  /*0120*/  IMAD R7, R6, R9, RZ ;  /* 0x0000000906077224 */ /* 0x000fe200078e02ff */
[----:B------:R-:W-:-:S03]  /*0130*/  IABS R6, R0 ;  /* 0x0000000000067213 */ /* 0x000fc60000000000 */
[----:B------:R-:W-:-:S06]  /*0140*/  IMAD.HI.U32 R5, R5, R7, R4 ;  /* 0x0000000705057227 */ /* 0x000fcc00078e0004 */
[----:B------:R-:W-:-:S04]  /*0150*/  IMAD.HI.U32 R5, R5, R6, RZ ;  /* 0x0000000605057227 */ /* 0x000fc800078e00ff */
[----:B------:R-:W-:-:S04]  /*0160*/  IMAD.MOV R5, RZ, RZ, -R5 ;  /* 0x000000ffff057224 */ /* 0x000fc800078e0a05 */
[C---:B------:R-:W-:Y:S02]  /*0170*/  IMAD R2, R9.reuse, R5, R6 ;  /* 0x0000000509027224 */ /* 0x040fe400078e0206 */
[----:B------:R-:W1:Y:S03]  /*0180*/  LDC.64 R4, c[0x0][0x380] ;  /* 0x0000e000ff047b82 */ /* 0x000e660000000a00 */
[----:B------:R-:W-:-:S05]  /*0190*/  ISETP.GT.U32.AND P0, PT, R9, R2, PT ;  /* 0x000000020900720c */ /* 0x000fca0003f04070 */
[----:B------:R-:W2:Y:S08]  /*01a0*/  LDC.64 R6, c[0x0][0x388] ;  /* 0x0000e200ff067b82 */ /* 0x000eb00000000a00 */
[----:B------:R-:W-:Y:S02]  /*01b0*/  @!P0 IADD3 R2, PT, PT, R2, -R9, RZ ;  /* 0x8000000902028210 */ /* 0x000fe40007ffe0ff */
[----:B------:R-:W-:-:S02]  /*01c0*/  ISETP.NE.AND P0, PT, R3, RZ, PT ;  /* 0x000000ff0300720c */ /* 0x000fc40003f05270 */
[----:B------:R-:W-:-:S13]  /*01d0*/  ISETP.GT.U32.AND P1, PT, R9, R2, PT ;  /* 0x000000020900720c */ /* 0x000fda0003f24070 */
[----:B------:R-:W-:-:S05]  /*01e0*/  @!P1 IMAD.IADD R2, R2, 0x1, -R9 ;  /* 0x0000000102029824 */ /* 0x000fca00078e0a09 */
[----:B------:R-:W-:-:S04]  /*01f0*/  MOV R9, R2 ;  /* 0x0000000200097202 */ /* 0x000fc80000000f00 */
[----:B------:R-:W-:Y:S02]  /*0200*/  @!P2 IADD3 R9, PT, PT, -R9, RZ, RZ ;  /* 0x000000ff0909a210 */ /* 0x000fe40007ffe1ff */
[----:B------:R-:W-:Y:S01]  /*0210*/  @!P0 LOP3.LUT R9, RZ, R3, RZ, 0x33, !PT ;  /* 0x00000003ff098212 */ /* 0x000fe200078e33ff */
[----:B-1----:R-:W-:-:S04]  /*0220*/  IMAD.WIDE R2, R0, 0x8, R4 ;  /* 0x0000000800027825 */ /* 0x002fc800078e0204 */
[----:B--2---:R-:W-:Y:S02]  /*0230*/  IMAD.WIDE R4, R9, 0x8, R6 ;  /* 0x0000000809047825 */ /* 0x004fe400078e0206 */
[----:B0-----:R-:W2:Y:S01]  /*0240*/  LDG.E.64 R2, desc[UR4][R2.64] ;  /* 0x0000000402027981 */ /* 0x001ea2000c1e1b00 */
[----:B------:R-:W0:Y:S03]  /*0250*/  LDC.64 R8, c[0x0][0x390] ;  /* 0x0000e400ff087b82 */ /* 0x000e260000000a00 */
[----:B------:R-:W2:Y:S01]  /*0260*/  LDG.E.64 R4, desc[UR4][R4.64] ;  /* 0x0000000404047981 */ /* 0x000ea2000c1e1b00 */
[----:B0-----:R-:W-:Y:S01]  /*0270*/  IMAD.WIDE R8, R0, 0x8, R8 ;  /* 0x0000000800087825 */ /* 0x001fe200078e0208 */
[----:B--2---:R-:W-:-:S07]  /*0280*/  DMUL R6, R2, R4 ;  /* 0x0000000402067228 */ /* 0x004fce0000000000 */
[----:B------:R-:W-:Y:S01]  /*0290*/  STG.E.64 desc[UR4][R8.64], R6 ;  /* 0x0000000608007986 */ /* 0x000fe2000c101b04 */
[----:B------:R-:W-:Y:S05]  /*02a0*/  EXIT ;  /* 0x000000000000794d */ /* 0x000fea0003800000 */
.L_x_0:
[----:B------:R-:W-:-:S00]  /*02b0*/  BRA `(.L_x_0) ;  /* 0xfffffffc00fc7947 */ /* 0x000fc0000383ffff */
[----:B------:R-:W-:-:S00]  /*02c0*/  NOP ;  /* 0x0000000000007918 */ /* 0x000fc00000000000 */
        /* <DEDUP_REMOVED lines=11> */
.L_x_1:


//--------------------- .nv.shared.reserved.0     --------------------------
	.section	.nv.shared.reserved.0,"aw",@nobits
	.weak		__nv_reservedSMEM_offset_0_alias
	.size		__nv_reservedSMEM_offset_0_alias, 0, 64
	.other		__nv_reservedSMEM_offset_0_alias,@"STO_CUDA_RESERVED_SHARED STV_DEFAULT"
__nv_reservedSMEM_offset_0_alias:
	.zero		0
	.zero		64


//--------------------- .nv.constant0._Z12tfidf_kernelPKdS0_Pdii --------------------------
	.section	.nv.constant0._Z12tfidf_kernelPKdS0_Pdii,"a",@progbits
	.sectionflags	@""
	.align	4
.nv.constant0._Z12tfidf_kernelPKdS0_Pdii:
	.zero		928


//--------------------- SYMBOLS --------------------------

	.type		.nv.reservedSmem.offset0,@object
	.size		.nv.reservedSmem.offset0,0x4
